//
// Generated by NVIDIA NVVM Compiler
//
// Compiler Build ID: CL-36424714
// Cuda compilation tools, release 13.0, V13.0.88
// Based on NVVM 20.0.0
//

.version 9.0
.target sm_100
.address_size 64

	// .globl	_Z27KLTSelectGoodFeaturesKernelPiPKfS1_iiiiiiij

.visible .entry _Z27KLTSelectGoodFeaturesKernelPiPKfS1_iiiiiiij(
	.param .u64 .ptr .align 1 _Z27KLTSelectGoodFeaturesKernelPiPKfS1_iiiiiiij_param_0,
	.param .u64 .ptr .align 1 _Z27KLTSelectGoodFeaturesKernelPiPKfS1_iiiiiiij_param_1,
	.param .u64 .ptr .align 1 _Z27KLTSelectGoodFeaturesKernelPiPKfS1_iiiiiiij_param_2,
	.param .u32 _Z27KLTSelectGoodFeaturesKernelPiPKfS1_iiiiiiij_param_3,
	.param .u32 _Z27KLTSelectGoodFeaturesKernelPiPKfS1_iiiiiiij_param_4,
	.param .u32 _Z27KLTSelectGoodFeaturesKernelPiPKfS1_iiiiiiij_param_5,
	.param .u32 _Z27KLTSelectGoodFeaturesKernelPiPKfS1_iiiiiiij_param_6,
	.param .u32 _Z27KLTSelectGoodFeaturesKernelPiPKfS1_iiiiiiij_param_7,
	.param .u32 _Z27KLTSelectGoodFeaturesKernelPiPKfS1_iiiiiiij_param_8,
	.param .u32 _Z27KLTSelectGoodFeaturesKernelPiPKfS1_iiiiiiij_param_9,
	.param .u32 _Z27KLTSelectGoodFeaturesKernelPiPKfS1_iiiiiiij_param_10
)
{
	.reg .pred 	%p<12>;
	.reg .b32 	%r<73>;
	.reg .b32 	%f<130>;
	.reg .b64 	%rd<22>;

	ld.param.u64 	%rd4, [_Z27KLTSelectGoodFeaturesKernelPiPKfS1_iiiiiiij_param_1];
	ld.param.u64 	%rd5, [_Z27KLTSelectGoodFeaturesKernelPiPKfS1_iiiiiiij_param_2];
	ld.param.u32 	%r27, [_Z27KLTSelectGoodFeaturesKernelPiPKfS1_iiiiiiij_param_3];
	ld.param.u32 	%r33, [_Z27KLTSelectGoodFeaturesKernelPiPKfS1_iiiiiiij_param_4];
	ld.param.u32 	%r28, [_Z27KLTSelectGoodFeaturesKernelPiPKfS1_iiiiiiij_param_5];
	ld.param.u32 	%r34, [_Z27KLTSelectGoodFeaturesKernelPiPKfS1_iiiiiiij_param_6];
	ld.param.u32 	%r30, [_Z27KLTSelectGoodFeaturesKernelPiPKfS1_iiiiiiij_param_8];
	ld.param.u32 	%r31, [_Z27KLTSelectGoodFeaturesKernelPiPKfS1_iiiiiiij_param_9];
	cvta.to.global.u64 	%rd1, %rd5;
	cvta.to.global.u64 	%rd2, %rd4;
	add.s32 	%r1, %r31, 1;
	mov.u32 	%r35, %ctaid.x;
	mov.u32 	%r36, %ntid.x;
	mov.u32 	%r37, %tid.x;
	mad.lo.s32 	%r38, %r35, %r36, %r37;
	mad.lo.s32 	%r2, %r38, %r31, %r38;
	add.s32 	%r3, %r2, %r28;
	mov.u32 	%r39, %ctaid.y;
	mov.u32 	%r40, %ntid.y;
	mov.u32 	%r41, %tid.y;
	mad.lo.s32 	%r42, %r39, %r40, %r41;
	mad.lo.s32 	%r4, %r42, %r31, %r42;
	add.s32 	%r43, %r4, %r34;
	sub.s32 	%r44, %r27, %r28;
	setp.ge.s32 	%p1, %r3, %r44;
	sub.s32 	%r45, %r33, %r34;
	setp.ge.s32 	%p2, %r43, %r45;
	or.pred  	%p3, %p1, %p2;
	@%p3 bra 	$L__BB0_14;
	sub.s32 	%r66, %r43, %r30;
	add.s32 	%r7, %r43, %r30;
	setp.gt.s32 	%p4, %r66, %r7;
	mov.f32 	%f117, 0f00000000;
	mov.f32 	%f116, %f117;
	mov.f32 	%f115, %f117;
	@%p4 bra 	$L__BB0_13;
	ld.param.u32 	%r63, [_Z27KLTSelectGoodFeaturesKernelPiPKfS1_iiiiiiij_param_7];
	sub.s32 	%r8, %r3, %r63;
	shl.b32 	%r9, %r63, 1;
	and.b32  	%r10, %r63, 1;
	mov.f32 	%f115, 0f00000000;
	mov.f32 	%f116, %f115;
	mov.f32 	%f117, %f115;
$L__BB0_3:
	ld.param.u32 	%r64, [_Z27KLTSelectGoodFeaturesKernelPiPKfS1_iiiiiiij_param_7];
	add.s32 	%r47, %r3, %r64;
	setp.gt.s32 	%p5, %r8, %r47;
	@%p5 bra 	$L__BB0_12;
	setp.lt.u32 	%p6, %r9, 7;
	mul.lo.s32 	%r12, %r66, %r27;
	mov.u32 	%r70, %r8;
	@%p6 bra 	$L__BB0_7;
	add.s32 	%r48, %r9, 1;
	and.b32  	%r49, %r48, -8;
	neg.s32 	%r67, %r49;
	add.s32 	%r68, %r8, %r12;
	mov.u32 	%r70, %r8;
$L__BB0_6:
	.pragma "nounroll";
	mul.wide.s32 	%rd6, %r68, 4;
	add.s64 	%rd7, %rd2, %rd6;
	ld.global.f32 	%f36, [%rd7];
	add.s64 	%rd8, %rd1, %rd6;
	ld.global.f32 	%f37, [%rd8];
	fma.rn.f32 	%f38, %f36, %f36, %f117;
	fma.rn.f32 	%f39, %f36, %f37, %f116;
	fma.rn.f32 	%f40, %f37, %f37, %f115;
	ld.global.f32 	%f41, [%rd7+4];
	ld.global.f32 	%f42, [%rd8+4];
	fma.rn.f32 	%f43, %f41, %f41, %f38;
	fma.rn.f32 	%f44, %f41, %f42, %f39;
	fma.rn.f32 	%f45, %f42, %f42, %f40;
	ld.global.f32 	%f46, [%rd7+8];
	ld.global.f32 	%f47, [%rd8+8];
	fma.rn.f32 	%f48, %f46, %f46, %f43;
	fma.rn.f32 	%f49, %f46, %f47, %f44;
	fma.rn.f32 	%f50, %f47, %f47, %f45;
	ld.global.f32 	%f51, [%rd7+12];
	ld.global.f32 	%f52, [%rd8+12];
	fma.rn.f32 	%f53, %f51, %f51, %f48;
	fma.rn.f32 	%f54, %f51, %f52, %f49;
	fma.rn.f32 	%f55, %f52, %f52, %f50;
	ld.global.f32 	%f56, [%rd7+16];
	ld.global.f32 	%f57, [%rd8+16];
	fma.rn.f32 	%f58, %f56, %f56, %f53;
	fma.rn.f32 	%f59, %f56, %f57, %f54;
	fma.rn.f32 	%f60, %f57, %f57, %f55;
	ld.global.f32 	%f61, [%rd7+20];
	ld.global.f32 	%f62, [%rd8+20];
	fma.rn.f32 	%f63, %f61, %f61, %f58;
	fma.rn.f32 	%f64, %f61, %f62, %f59;
	fma.rn.f32 	%f65, %f62, %f62, %f60;
	ld.global.f32 	%f66, [%rd7+24];
	ld.global.f32 	%f67, [%rd8+24];
	fma.rn.f32 	%f68, %f66, %f66, %f63;
	fma.rn.f32 	%f69, %f66, %f67, %f64;
	fma.rn.f32 	%f70, %f67, %f67, %f65;
	ld.global.f32 	%f71, [%rd7+28];
	ld.global.f32 	%f72, [%rd8+28];
	fma.rn.f32 	%f117, %f71, %f71, %f68;
	fma.rn.f32 	%f116, %f71, %f72, %f69;
	fma.rn.f32 	%f115, %f72, %f72, %f70;
	add.s32 	%r70, %r70, 8;
	add.s32 	%r68, %r68, 8;
	add.s32 	%r67, %r67, 8;
	setp.ne.s32 	%p7, %r67, 0;
	@%p7 bra 	$L__BB0_6;
$L__BB0_7:
	and.b32  	%r50, %r9, 6;
	setp.lt.u32 	%p8, %r50, 3;
	@%p8 bra 	$L__BB0_9;
	add.s32 	%r51, %r70, %r12;
	mul.wide.s32 	%rd9, %r51, 4;
	add.s64 	%rd10, %rd2, %rd9;
	ld.global.f32 	%f73, [%rd10];
	add.s64 	%rd11, %rd1, %rd9;
	ld.global.f32 	%f74, [%rd11];
	fma.rn.f32 	%f75, %f73, %f73, %f117;
	fma.rn.f32 	%f76, %f73, %f74, %f116;
	fma.rn.f32 	%f77, %f74, %f74, %f115;
	ld.global.f32 	%f78, [%rd10+4];
	ld.global.f32 	%f79, [%rd11+4];
	fma.rn.f32 	%f80, %f78, %f78, %f75;
	fma.rn.f32 	%f81, %f78, %f79, %f76;
	fma.rn.f32 	%f82, %f79, %f79, %f77;
	ld.global.f32 	%f83, [%rd10+8];
	ld.global.f32 	%f84, [%rd11+8];
	fma.rn.f32 	%f85, %f83, %f83, %f80;
	fma.rn.f32 	%f86, %f83, %f84, %f81;
	fma.rn.f32 	%f87, %f84, %f84, %f82;
	ld.global.f32 	%f88, [%rd10+12];
	ld.global.f32 	%f89, [%rd11+12];
	fma.rn.f32 	%f117, %f88, %f88, %f85;
	fma.rn.f32 	%f116, %f88, %f89, %f86;
	fma.rn.f32 	%f115, %f89, %f89, %f87;
	add.s32 	%r70, %r70, 4;
$L__BB0_9:
	setp.eq.s32 	%p9, %r10, 0;
	@%p9 bra 	$L__BB0_11;
	add.s32 	%r52, %r70, %r12;
	mul.wide.s32 	%rd12, %r52, 4;
	add.s64 	%rd13, %rd2, %rd12;
	ld.global.f32 	%f90, [%rd13];
	add.s64 	%rd14, %rd1, %rd12;
	ld.global.f32 	%f91, [%rd14];
	fma.rn.f32 	%f92, %f90, %f90, %f117;
	fma.rn.f32 	%f93, %f90, %f91, %f116;
	fma.rn.f32 	%f94, %f91, %f91, %f115;
	ld.global.f32 	%f95, [%rd13+4];
	ld.global.f32 	%f96, [%rd14+4];
	fma.rn.f32 	%f117, %f95, %f95, %f92;
	fma.rn.f32 	%f116, %f95, %f96, %f93;
	fma.rn.f32 	%f115, %f96, %f96, %f94;
	add.s32 	%r70, %r70, 2;
$L__BB0_11:
	add.s32 	%r53, %r70, %r12;
	mul.wide.s32 	%rd15, %r53, 4;
	add.s64 	%rd16, %rd2, %rd15;
	ld.global.f32 	%f97, [%rd16];
	add.s64 	%rd17, %rd1, %rd15;
	ld.global.f32 	%f98, [%rd17];
	fma.rn.f32 	%f117, %f97, %f97, %f117;
	fma.rn.f32 	%f116, %f97, %f98, %f116;
	fma.rn.f32 	%f115, %f98, %f98, %f115;
$L__BB0_12:
	add.s32 	%r26, %r66, 1;
	setp.ne.s32 	%p10, %r66, %r7;
	mov.u32 	%r66, %r26;
	@%p10 bra 	$L__BB0_3;
$L__BB0_13:
	ld.param.u32 	%r65, [_Z27KLTSelectGoodFeaturesKernelPiPKfS1_iiiiiiij_param_10];
	ld.param.u64 	%rd21, [_Z27KLTSelectGoodFeaturesKernelPiPKfS1_iiiiiiij_param_0];
	add.f32 	%f99, %f117, %f115;
	sub.f32 	%f100, %f117, %f115;
	mul.f32 	%f101, %f100, %f100;
	mul.f32 	%f102, %f116, 0f40800000;
	fma.rn.f32 	%f103, %f116, %f102, %f101;
	sqrt.rn.f32 	%f104, %f103;
	sub.f32 	%f105, %f99, %f104;
	mul.f32 	%f106, %f105, 0f3F000000;
	cvt.rn.f32.u32 	%f107, %r65;
	setp.gt.f32 	%p11, %f106, %f107;
	selp.f32 	%f108, %f107, %f106, %p11;
	div.s32 	%r54, %r4, %r1;
	shl.b32 	%r55, %r28, 1;
	sub.s32 	%r56, %r27, %r55;
	add.s32 	%r57, %r56, %r31;
	div.s32 	%r58, %r57, %r1;
	div.s32 	%r59, %r2, %r1;
	mad.lo.s32 	%r60, %r58, %r54, %r59;
	mul.lo.s32 	%r61, %r60, 3;
	cvta.to.global.u64 	%rd18, %rd21;
	mul.wide.s32 	%rd19, %r61, 4;
	add.s64 	%rd20, %rd18, %rd19;
	st.global.u32 	[%rd20], %r3;
	st.global.u32 	[%rd20+4], %r43;
	cvt.rzi.s32.f32 	%r62, %f108;
	st.global.u32 	[%rd20+8], %r62;
$L__BB0_14:
	ret;

}


// ===== COMPILED SASS (sm_100) =====

	.target	sm_100

	.elftype	@"ET_EXEC"


//--------------------- .note.nv.tkinfo           --------------------------
	.section	.note.nv.tkinfo,"",@"SHT_NOTE"
	.sectionflags	@"SHF_NOTE_NV_TKINFO"
	.tkinfo
        /*0018*/ 	.word	0x00000002
        /*0030*/ 	.string	""
        /*0030*/ 	.string	"ptxas"
        /*0030*/ 	.string	"Cuda compilation tools, release 13.0, V13.0.88"
        /*0030*/ 	.string	"Build cuda_13.0.r13.0/compiler.36424714_0"
        /*0030*/ 	.string	"-arch sm_100 -m 64 "



//--------------------- .note.nv.cuinfo           --------------------------
	.section	.note.nv.cuinfo,"",@"SHT_NOTE"
	.sectionflags	@"SHF_NOTE_NV_CUINFO"
        /*0018*/ 	.short	0x0002
        /*001a*/ 	.short	0x0064
        /*001c*/ 	.short	0x0082
	.zero		2


//--------------------- .nv.info                  --------------------------
	.section	.nv.info,"",@"SHT_CUDA_INFO"
	.align	4


	//----- nvinfo : EIATTR_REGCOUNT
	.align		4
        /*0000*/ 	.byte	0x04, 0x2f
        /*0002*/ 	.short	(.L_1 - .L_0)
	.align		4
.L_0:
        /*0004*/ 	.word	index@(_Z27KLTSelectGoodFeaturesKernelPiPKfS1_iiiiiiij)
        /*0008*/ 	.word	0x00000020


	//----- nvinfo : EIATTR_FRAME_SIZE
	.align		4
.L_1:
        /*000c*/ 	.byte	0x04, 0x11
        /*000e*/ 	.short	(.L_3 - .L_2)
	.align		4
.L_2:
        /*0010*/ 	.word	index@($__internal_0_$__cuda_sm20_sqrt_rn_f32_slowpath)
        /*0014*/ 	.word	0x00000000


	//----- nvinfo : EIATTR_FRAME_SIZE
	.align		4
.L_3:
        /*0018*/ 	.byte	0x04, 0x11
        /*001a*/ 	.short	(.L_5 - .L_4)
	.align		4
.L_4:
        /*001c*/ 	.word	index@(_Z27KLTSelectGoodFeaturesKernelPiPKfS1_iiiiiiij)
        /*0020*/ 	.word	0x00000000


	//----- nvinfo : EIATTR_MIN_STACK_SIZE
	.align		4
.L_5:
        /*0024*/ 	.byte	0x04, 0x12
        /*0026*/ 	.short	(.L_7 - .L_6)
	.align		4
.L_6:
        /*0028*/ 	.word	index@(_Z27KLTSelectGoodFeaturesKernelPiPKfS1_iiiiiiij)
        /*002c*/ 	.word	0x00000000
.L_7:


//--------------------- .nv.compat                --------------------------
	.section	.nv.compat,"",@"SHT_CUDA_COMPAT_INFO"
	.align	4
        /*0000*/ 	.byte	0x02, 0x09, 0x00, 0x00, 0x02, 0x02, 0x01, 0x00, 0x02, 0x05, 0x05, 0x00, 0x03, 0x07, 0x01, 0x01
        /*0010*/ 	.byte	0x02, 0x03, 0x00, 0x00, 0x02, 0x06, 0x01, 0x00, 0x04, 0x0b, 0x08, 0x00, 0x01, 0x00, 0x00, 0x00
        /*0020*/ 	.byte	0x00, 0x00, 0x00, 0x00


//--------------------- .nv.info._Z27KLTSelectGoodFeaturesKernelPiPKfS1_iiiiiiij --------------------------
	.section	.nv.info._Z27KLTSelectGoodFeaturesKernelPiPKfS1_iiiiiiij,"",@"SHT_CUDA_INFO"
	.sectionflags	@""
	.align	4


	//----- nvinfo : EIATTR_CUDA_API_VERSION
	.align		4
        /*0000*/ 	.byte	0x04, 0x37
        /*0002*/ 	.short	(.L_9 - .L_8)
.L_8:
        /*0004*/ 	.word	0x00000082


	//----- nvinfo : EIATTR_KPARAM_INFO
	.align		4
.L_9:
        /*0008*/ 	.byte	0x04, 0x17
        /*000a*/ 	.short	(.L_11 - .L_10)
.L_10:
        /*000c*/ 	.word	0x00000000
        /*0010*/ 	.short	0x000a
        /*0012*/ 	.short	0x0034
        /*0014*/ 	.byte	0x00, 0xf0, 0x11, 0x00


	//----- nvinfo : EIATTR_KPARAM_INFO
	.align		4
.L_11:
        /*0018*/ 	.byte	0x04, 0x17
        /*001a*/ 	.short	(.L_13 - .L_12)
.L_12:
        /*001c*/ 	.word	0x00000000
        /*0020*/ 	.short	0x0009
        /*0022*/ 	.short	0x0030
        /*0024*/ 	.byte	0x00, 0xf0, 0x11, 0x00


	//----- nvinfo : EIATTR_KPARAM_INFO
	.align		4
.L_13:
        /*0028*/ 	.byte	0x04, 0x17
        /*002a*/ 	.short	(.L_15 - .L_14)
.L_14:
        /*002c*/ 	.word	0x00000000
        /*0030*/ 	.short	0x0008
        /*0032*/ 	.short	0x002c
        /*0034*/ 	.byte	0x00, 0xf0, 0x11, 0x00


	//----- nvinfo : EIATTR_KPARAM_INFO
	.align		4
.L_15:
        /*0038*/ 	.byte	0x04, 0x17
        /*003a*/ 	.short	(.L_17 - .L_16)
.L_16:
        /*003c*/ 	.word	0x00000000
        /*0040*/ 	.short	0x0007
        /*0042*/ 	.short	0x0028
        /*0044*/ 	.byte	0x00, 0xf0, 0x11, 0x00


	//----- nvinfo : EIATTR_KPARAM_INFO
	.align		4
.L_17:
        /*0048*/ 	.byte	0x04, 0x17
        /*004a*/ 	.short	(.L_19 - .L_18)
.L_18:
        /*004c*/ 	.word	0x00000000
        /*0050*/ 	.short	0x0006
        /*0052*/ 	.short	0x0024
        /*0054*/ 	.byte	0x00, 0xf0, 0x11, 0x00


	//----- nvinfo : EIATTR_KPARAM_INFO
	.align		4
.L_19:
        /*0058*/ 	.byte	0x04, 0x17
        /*005a*/ 	.short	(.L_21 - .L_20)
.L_20:
        /*005c*/ 	.word	0x00000000
        /*0060*/ 	.short	0x0005
        /*0062*/ 	.short	0x0020
        /*0064*/ 	.byte	0x00, 0xf0, 0x11, 0x00


	//----- nvinfo : EIATTR_KPARAM_INFO
	.align		4
.L_21:
        /*0068*/ 	.byte	0x04, 0x17
        /*006a*/ 	.short	(.L_23 - .L_22)
.L_22:
        /*006c*/ 	.word	0x00000000
        /*0070*/ 	.short	0x0004
        /*0072*/ 	.short	0x001c
        /*0074*/ 	.byte	0x00, 0xf0, 0x11, 0x00


	//----- nvinfo : EIATTR_KPARAM_INFO
	.align		4
.L_23:
        /*0078*/ 	.byte	0x04, 0x17
        /*007a*/ 	.short	(.L_25 - .L_24)
.L_24:
        /*007c*/ 	.word	0x00000000
        /*0080*/ 	.short	0x0003
        /*0082*/ 	.short	0x0018
        /*0084*/ 	.byte	0x00, 0xf0, 0x11, 0x00


	//----- nvinfo : EIATTR_KPARAM_INFO
	.align		4
.L_25:
        /*0088*/ 	.byte	0x04, 0x17
        /*008a*/ 	.short	(.L_27 - .L_26)
.L_26:
        /*008c*/ 	.word	0x00000000
        /*0090*/ 	.short	0x0002
        /*0092*/ 	.short	0x0010
        /*0094*/ 	.byte	0x00, 0xf5, 0x21, 0x00


	//----- nvinfo : EIATTR_KPARAM_INFO
	.align		4
.L_27:
        /*0098*/ 	.byte	0x04, 0x17
        /*009a*/ 	.short	(.L_29 - .L_28)
.L_28:
        /*009c*/ 	.word	0x00000000
        /*00a0*/ 	.short	0x0001
        /*00a2*/ 	.short	0x0008
        /*00a4*/ 	.byte	0x00, 0xf5, 0x21, 0x00


	//----- nvinfo : EIATTR_KPARAM_INFO
	.align		4
.L_29:
        /*00a8*/ 	.byte	0x04, 0x17
        /*00aa*/ 	.short	(.L_31 - .L_30)
.L_30:
        /*00ac*/ 	.word	0x00000000
        /*00b0*/ 	.short	0x0000
        /*00b2*/ 	.short	0x0000
        /*00b4*/ 	.byte	0x00, 0xf5, 0x21, 0x00


	//----- nvinfo : EIATTR_SPARSE_MMA_MASK
	.align		4
.L_31:
        /*00b8*/ 	.byte	0x03, 0x50
        /*00ba*/ 	.short	0x0000


	//----- nvinfo : EIATTR_MAXREG_COUNT
	.align		4
        /*00bc*/ 	.byte	0x03, 0x1b
        /*00be*/ 	.short	0x00ff


	//----- nvinfo : EIATTR_MERCURY_ISA_VERSION
	.align		4
        /*00c0*/ 	.byte	0x03, 0x5f
        /*00c2*/ 	.short	0x0101


	//----- nvinfo : EIATTR_VRC_CTA_INIT_COUNT
	.align		4
        /*00c4*/ 	.byte	0x02, 0x4a
	.zero		1
	.zero		1


	//----- nvinfo : EIATTR_EXIT_INSTR_OFFSETS
	.align		4
        /*00c8*/ 	.byte	0x04, 0x1c
        /*00ca*/ 	.short	(.L_33 - .L_32)


	//   ....[0]....
.L_32:
        /*00cc*/ 	.word	0x00000140


	//   ....[1]....
        /*00d0*/ 	.word	0x00000fb0


	//----- nvinfo : EIATTR_CRS_STACK_SIZE
	.align		4
.L_33:
        /*00d4*/ 	.byte	0x04, 0x1e
        /*00d6*/ 	.short	(.L_35 - .L_34)
.L_34:
        /*00d8*/ 	.word	0x00000000


	//----- nvinfo : EIATTR_CBANK_PARAM_SIZE
	.align		4
.L_35:
        /*00dc*/ 	.byte	0x03, 0x19
        /*00de*/ 	.short	0x0038


	//----- nvinfo : EIATTR_PARAM_CBANK
	.align		4
        /*00e0*/ 	.byte	0x04, 0x0a
        /*00e2*/ 	.short	(.L_37 - .L_36)
	.align		4
.L_36:
        /*00e4*/ 	.word	index@(.nv.constant0._Z27KLTSelectGoodFeaturesKernelPiPKfS1_iiiiiiij)
        /*00e8*/ 	.short	0x0380
        /*00ea*/ 	.short	0x0038


	//----- nvinfo : EIATTR_SW_WAR
	.align		4
.L_37:
        /*00ec*/ 	.byte	0x04, 0x36
        /*00ee*/ 	.short	(.L_39 - .L_38)
.L_38:
        /*00f0*/ 	.word	0x00000008
.L_39:


//--------------------- .nv.callgraph             --------------------------
	.section	.nv.callgraph,"",@"SHT_CUDA_CALLGRAPH"
	.align	4
	.sectionentsize	8
	.align		4
        /*0000*/ 	.word	0x00000000
	.align		4
        /*0004*/ 	.word	0xffffffff
	.align		4
        /*0008*/ 	.word	0x00000000
	.align		4
        /*000c*/ 	.word	0xfffffffe
	.align		4
        /*0010*/ 	.word	0x00000000
	.align		4
        /*0014*/ 	.word	0xfffffffd
	.align		4
        /*0018*/ 	.word	0x00000000
	.align		4
        /*001c*/ 	.word	0xfffffffc


//--------------------- .text._Z27KLTSelectGoodFeaturesKernelPiPKfS1_iiiiiiij --------------------------
	.section	.text._Z27KLTSelectGoodFeaturesKernelPiPKfS1_iiiiiiij,"ax",@progbits
	.align	128
        .global         _Z27KLTSelectGoodFeaturesKernelPiPKfS1_iiiiiiij
        .type           _Z27KLTSelectGoodFeaturesKernelPiPKfS1_iiiiiiij,@function
        .size           _Z27KLTSelectGoodFeaturesKernelPiPKfS1_iiiiiiij,(.L_x_13 - _Z27KLTSelectGoodFeaturesKernelPiPKfS1_iiiiiiij)
        .other          _Z27KLTSelectGoodFeaturesKernelPiPKfS1_iiiiiiij,@"STO_CUDA_ENTRY STV_DEFAULT"
_Z27KLTSelectGoodFeaturesKernelPiPKfS1_iiiiiiij:
.text._Z27KLTSelectGoodFeaturesKernelPiPKfS1_iiiiiiij:
[----:B------:R-:W-:Y:S01]  /*0000*/  LDC R1, c[0x0][0x37c] ;  /* 0x0000df00ff017b82 */ /* 0x000fe20000000800 */
[----:B------:R-:W0:Y:S07]  /*0010*/  S2R R3, SR_TID.Y ;  /* 0x0000000000037919 */ /* 0x000e2e0000002200 */
[----:B------:R-:W1:Y:S01]  /*0020*/  LDC R11, c[0x0][0x360] ;  /* 0x0000d800ff0b7b82 */ /* 0x000e620000000800 */
[----:B------:R-:W2:Y:S01]  /*0030*/  LDCU UR8, c[0x0][0x3b0] ;  /* 0x00007600ff0877ac */ /* 0x000ea20008000800 */
[----:B------:R-:W1:Y:S01]  /*0040*/  S2R R0, SR_TID.X ;  /* 0x0000000000007919 */ /* 0x000e620000002100 */
[----:B------:R-:W3:Y:S05]  /*0050*/  LDCU.64 UR10, c[0x0][0x3a0] ;  /* 0x00007400ff0a77ac */ /* 0x000eea0008000a00 */
[----:B------:R-:W0:Y:S01]  /*0060*/  S2UR UR7, SR_CTAID.Y ;  /* 0x00000000000779c3 */ /* 0x000e220000002600 */
[----:B------:R-:W3:Y:S07]  /*0070*/  LDCU.64 UR4, c[0x0][0x398] ;  /* 0x00007300ff0477ac */ /* 0x000eee0008000a00 */
[----:B------:R-:W0:Y:S08]  /*0080*/  LDC R10, c[0x0][0x364] ;  /* 0x0000d900ff0a7b82 */ /* 0x000e300000000800 */
[----:B------:R-:W1:Y:S01]  /*0090*/  S2UR UR6, SR_CTAID.X ;  /* 0x00000000000679c3 */ /* 0x000e620000002500 */
[----:B---3--:R-:W-:-:S02]  /*00a0*/  UIADD3 UR5, UPT, UPT, -UR11, UR5, URZ ;  /* 0x000000050b057290 */ /* 0x008fc4000fffe1ff */
[----:B------:R-:W-:Y:S01]  /*00b0*/  UIADD3 UR4, UPT, UPT, -UR10, UR4, URZ ;  /* 0x000000040a047290 */ /* 0x000fe2000fffe1ff */
[----:B0-----:R-:W-:-:S04]  /*00c0*/  IMAD R10, R10, UR7, R3 ;  /* 0x000000070a0a7c24 */ /* 0x001fc8000f8e0203 */
[----:B--2---:R-:W-:Y:S02]  /*00d0*/  IMAD R10, R10, UR8, R10 ;  /* 0x000000080a0a7c24 */ /* 0x004fe4000f8e020a */
[----:B-1----:R-:W-:-:S03]  /*00e0*/  IMAD R11, R11, UR6, R0 ;  /* 0x000000060b0b7c24 */ /* 0x002fc6000f8e0200 */
[----:B------:R-:W-:Y:S01]  /*00f0*/  IADD3 R12, PT, PT, R10, UR11, RZ ;  /* 0x0000000b0a0c7c10 */ /* 0x000fe2000fffe0ff */
[----:B------:R-:W-:-:S03]  /*0100*/  IMAD R11, R11, UR8, R11 ;  /* 0x000000080b0b7c24 */ /* 0x000fc6000f8e020b */
[----:B------:R-:W-:Y:S02]  /*0110*/  ISETP.GE.AND P0, PT, R12, UR5, PT ;  /* 0x000000050c007c0c */ /* 0x000fe4000bf06270 */
[----:B------:R-:W-:-:S04]  /*0120*/  IADD3 R13, PT, PT, R11, UR10, RZ ;  /* 0x0000000a0b0d7c10 */ /* 0x000fc8000fffe0ff */
[----:B------:R-:W-:-:S13]  /*0130*/  ISETP.GE.OR P0, PT, R13, UR4, P0 ;  /* 0x000000040d007c0c */ /* 0x000fda0008706670 */
[----:B------:R-:W-:Y:S05]  /*0140*/  @P0 EXIT ;  /* 0x000000000000094d */ /* 0x000fea0003800000 */
[----:B------:R-:W0:Y:S01]  /*0150*/  LDCU UR6, c[0x0][0x3ac] ;  /* 0x00007580ff0677ac */ /* 0x000e220008000800 */
[----:B------:R-:W-:Y:S01]  /*0160*/  BSSY.RECONVERGENT B0, `(.L_x_0) ;  /* 0x000008a000007945 */ /* 0x000fe20003800200 */
[----:B------:R-:W-:Y:S01]  /*0170*/  HFMA2 R19, -RZ, RZ, 0, 0 ;  /* 0x00000000ff137431 */ /* 0x000fe200000001ff */
[----:B------:R-:W-:Y:S01]  /*0180*/  MOV R20, RZ ;  /* 0x000000ff00147202 */ /* 0x000fe20000000f00 */
[----:B------:R-:W1:Y:S01]  /*0190*/  LDCU.64 UR4, c[0x0][0x358] ;  /* 0x00006b00ff0477ac */ /* 0x000e620008000a00 */
[----:B------:R-:W-:Y:S01]  /*01a0*/  HFMA2 R14, -RZ, RZ, 0, 0 ;  /* 0x00000000ff0e7431 */ /* 0x000fe200000001ff */
[C---:B0-----:R-:W-:Y:S02]  /*01b0*/  IADD3 R16, PT, PT, R12.reuse, -UR6, RZ ;  /* 0x800000060c107c10 */ /* 0x041fe4000fffe0ff */
[----:B------:R-:W-:-:S04]  /*01c0*/  IADD3 R0, PT, PT, R12, UR6, RZ ;  /* 0x000000060c007c10 */ /* 0x000fc8000fffe0ff */
[----:B------:R-:W-:-:S13]  /*01d0*/  ISETP.GT.AND P0, PT, R16, R0, PT ;  /* 0x000000001000720c */ /* 0x000fda0003f04270 */
[----:B-1----:R-:W-:Y:S05]  /*01e0*/  @P0 BRA `(.L_x_1) ;  /* 0x0000000800040947 */ /* 0x002fea0003800000 */
[----:B------:R-:W0:Y:S01]  /*01f0*/  LDC R18, c[0x0][0x3a8] ;  /* 0x0000ea00ff127b82 */ /* 0x000e220000000800 */
[----:B------:R-:W-:Y:S02]  /*0200*/  MOV R14, RZ ;  /* 0x000000ff000e7202 */ /* 0x000fe40000000f00 */
[----:B------:R-:W-:Y:S02]  /*0210*/  MOV R20, RZ ;  /* 0x000000ff00147202 */ /* 0x000fe40000000f00 */
[----:B------:R-:W-:Y:S02]  /*0220*/  MOV R19, RZ ;  /* 0x000000ff00137202 */ /* 0x000fe40000000f00 */
[----:B0-----:R-:W-:Y:S02]  /*0230*/  IADD3 R17, PT, PT, R13, -R18, RZ ;  /* 0x800000120d117210 */ /* 0x001fe40007ffe0ff */
[----:B------:R-:W-:-:S07]  /*0240*/  SHF.L.U32 R18, R18, 0x1, RZ ;  /* 0x0000000112127819 */ /* 0x000fce00000006ff */
.L_x_7:
[----:B------:R-:W0:Y:S01]  /*0250*/  LDC R6, c[0x0][0x3a8] ;  /* 0x0000ea00ff067b82 */ /* 0x000e220000000800 */
[----:B------:R-:W-:Y:S01]  /*0260*/  BSSY.RECONVERGENT B1, `(.L_x_2) ;  /* 0x0000076000017945 */ /* 0x000fe20003800200 */
[----:B0-----:R-:W-:-:S04]  /*0270*/  IADD3 R2, PT, PT, R13, R6, RZ ;  /* 0x000000060d027210 */ /* 0x001fc80007ffe0ff */
[----:B------:R-:W-:-:S13]  /*0280*/  ISETP.GT.AND P0, PT, R17, R2, PT ;  /* 0x000000021100720c */ /* 0x000fda0003f04270 */
[----:B------:R-:W-:Y:S05]  /*0290*/  @P0 BRA `(.L_x_3) ;  /* 0x0000000400c80947 */ /* 0x000fea0003800000 */
[----:B------:R-:W-:Y:S02]  /*02a0*/  ISETP.GE.U32.AND P0, PT, R18, 0x7, PT ;  /* 0x000000071200780c */ /* 0x000fe40003f06070 */
[----:B------:R-:W-:-:S11]  /*02b0*/  MOV R15, R17 ;  /* 0x00000011000f7202 */ /* 0x000fd60000000f00 */
[----:B------:R-:W-:Y:S05]  /*02c0*/  @!P0 BRA `(.L_x_4) ;  /* 0x0000000000dc8947 */ /* 0x000fea0003800000 */
[----:B------:R-:W0:Y:S01]  /*02d0*/  LDCU UR6, c[0x0][0x398] ;  /* 0x00007300ff0677ac */ /* 0x000e220008000800 */
[----:B------:R-:W-:Y:S02]  /*02e0*/  IADD3 R2, PT, PT, R18, 0x1, RZ ;  /* 0x0000000112027810 */ /* 0x000fe40007ffe0ff */
[----:B------:R-:W-:Y:S02]  /*02f0*/  MOV R15, R17 ;  /* 0x00000011000f7202 */ /* 0x000fe40000000f00 */
[----:B------:R-:W-:-:S04]  /*0300*/  LOP3.LUT R2, R2, 0xfffffff8, RZ, 0xc0, !PT ;  /* 0xfffffff802027812 */ /* 0x000fc800078ec0ff */
[----:B------:R-:W-:Y:S01]  /*0310*/  IADD3 R7, PT, PT, -R2, RZ, RZ ;  /* 0x000000ff02077210 */ /* 0x000fe20007ffe1ff */
[----:B0-----:R-:W-:-:S07]  /*0320*/  IMAD R9, R16, UR6, R17 ;  /* 0x0000000610097c24 */ /* 0x001fce000f8e0211 */
.L_x_5:
[----:B------:R-:W0:Y:S08]  /*0330*/  LDC.64 R4, c[0x0][0x388] ;  /* 0x0000e200ff047b82 */ /* 0x000e300000000a00 */
[----:B------:R-:W1:Y:S01]  /*0340*/  LDC.64 R2, c[0x0][0x390] ;  /* 0x0000e400ff027b82 */ /* 0x000e620000000a00 */
[----:B0-----:R-:W-:-:S05]  /*0350*/  IMAD.WIDE R4, R9, 0x4, R4 ;  /* 0x0000000409047825 */ /* 0x001fca00078e0204 */
[----:B------:R-:W2:Y:S01]  /*0360*/  LDG.E R24, desc[UR4][R4.64] ;  /* 0x0000000404187981 */ /* 0x000ea2000c1e1900 */
[----:B-1----:R-:W-:-:S03]  /*0370*/  IMAD.WIDE R2, R9, 0x4, R2 ;  /* 0x0000000409027825 */ /* 0x002fc600078e0202 */
[----:B------:R-:W3:Y:S04]  /*0380*/  LDG.E R23, desc[UR4][R4.64+0x4] ;  /* 0x0000040404177981 */ /* 0x000ee8000c1e1900 */
[----:B------:R-:W4:Y:S04]  /*0390*/  LDG.E R25, desc[UR4][R2.64] ;  /* 0x0000000402197981 */ /* 0x000f28000c1e1900 */
[----:B------:R-:W5:Y:S04]  /*03a0*/  LDG.E R22, desc[UR4][R2.64+0x4] ;  /* 0x0000040402167981 */ /* 0x000f68000c1e1900 */
[----:B------:R-:W5:Y:S04]  /*03b0*/  LDG.E R21, desc[UR4][R4.64+0x8] ;  /* 0x0000080404157981 */ /* 0x000f68000c1e1900 */
[----:B------:R-:W5:Y:S04]  /*03c0*/  LDG.E R8, desc[UR4][R2.64+0x8] ;  /* 0x0000080402087981 */ /* 0x000f68000c1e1900 */
[----:B------:R-:W5:Y:S04]  /*03d0*/  LDG.E R28, desc[UR4][R2.64+0x10] ;  /* 0x00001004021c7981 */ /* 0x000f68000c1e1900 */
[----:B------:R-:W5:Y:S01]  /*03e0*/  LDG.E R29, desc[UR4][R2.64+0x14] ;  /* 0x00001404021d7981 */ /* 0x000f62000c1e1900 */
[----:B--2---:R-:W-:-:S03]  /*03f0*/  FFMA R26, R24, R24, R19 ;  /* 0x00000018181a7223 */ /* 0x004fc60000000013 */
[----:B------:R-:W2:Y:S01]  /*0400*/  LDG.E R19, desc[UR4][R4.64+0xc] ;  /* 0x00000c0404137981 */ /* 0x000ea2000c1e1900 */
[-C--:B----4-:R-:W-:Y:S01]  /*0410*/  FFMA R27, R24, R25.reuse, R20 ;  /* 0x00000019181b7223 */ /* 0x090fe20000000014 */
[----:B------:R-:W-:Y:S01]  /*0420*/  FFMA R25, R25, R25, R14 ;  /* 0x0000001919197223 */ /* 0x000fe2000000000e */
[C---:B---3--:R-:W-:Y:S01]  /*0430*/  FFMA R26, R23.reuse, R23, R26 ;  /* 0x00000017171a7223 */ /* 0x048fe2000000001a */
[----:B------:R-:W3:Y:S01]  /*0440*/  LDG.E R20, desc[UR4][R4.64+0x14] ;  /* 0x0000140404147981 */ /* 0x000ee2000c1e1900 */
[-C--:B-----5:R-:W-:Y:S01]  /*0450*/  FFMA R27, R23, R22.reuse, R27 ;  /* 0x00000016171b7223 */ /* 0x0a0fe2000000001b */
[----:B------:R-:W-:Y:S02]  /*0460*/  FFMA R25, R22, R22, R25 ;  /* 0x0000001616197223 */ /* 0x000fe40000000019 */
[----:B------:R-:W4:Y:S04]  /*0470*/  LDG.E R22, desc[UR4][R2.64+0xc] ;  /* 0x00000c0402167981 */ /* 0x000f28000c1e1900 */
[----:B------:R-:W5:Y:S01]  /*0480*/  LDG.E R23, desc[UR4][R4.64+0x10] ;  /* 0x0000100404177981 */ /* 0x000f62000c1e1900 */
[-C--:B------:R-:W-:Y:S01]  /*0490*/  FFMA R27, R21, R8.reuse, R27 ;  /* 0x00000008151b7223 */ /* 0x080fe2000000001b */
[----:B------:R-:W-:-:S02]  /*04a0*/  FFMA R8, R8, R8, R25 ;  /* 0x0000000808087223 */ /* 0x000fc40000000019 */
[----:B------:R-:W3:Y:S01]  /*04b0*/  LDG.E R14, desc[UR4][R4.64+0x18] ;  /* 0x00001804040e7981 */ /* 0x000ee2000c1e1900 */
[----:B------:R-:W-:-:S03]  /*04c0*/  FFMA R26, R21, R21, R26 ;  /* 0x00000015151a7223 */ /* 0x000fc6000000001a */
[----:B------:R-:W3:Y:S04]  /*04d0*/  LDG.E R25, desc[UR4][R2.64+0x18] ;  /* 0x0000180402197981 */ /* 0x000ee8000c1e1900 */
[----:B------:R0:W3:Y:S04]  /*04e0*/  LDG.E R24, desc[UR4][R4.64+0x1c] ;  /* 0x00001c0404187981 */ /* 0x0000e8000c1e1900 */
[----:B------:R-:W3:Y:S01]  /*04f0*/  LDG.E R21, desc[UR4][R2.64+0x1c] ;  /* 0x00001c0402157981 */ /* 0x000ee2000c1e1900 */
[----:B------:R-:W-:-:S04]  /*0500*/  IADD3 R7, PT, PT, R7, 0x8, RZ ;  /* 0x0000000807077810 */ /* 0x000fc80007ffe0ff */
[----:B------:R-:W-:Y:S02]  /*0510*/  ISETP.NE.AND P0, PT, R7, RZ, PT ;  /* 0x000000ff0700720c */ /* 0x000fe40003f05270 */
[----:B------:R-:W-:Y:S02]  /*0520*/  IADD3 R15, PT, PT, R15, 0x8, RZ ;  /* 0x000000080f0f7810 */ /* 0x000fe40007ffe0ff */
[----:B------:R-:W-:Y:S01]  /*0530*/  IADD3 R9, PT, PT, R9, 0x8, RZ ;  /* 0x0000000809097810 */ /* 0x000fe20007ffe0ff */
[C---:B--2---:R-:W-:Y:S01]  /*0540*/  FFMA R26, R19.reuse, R19, R26 ;  /* 0x00000013131a7223 */ /* 0x044fe2000000001a */
[-C--:B----4-:R-:W-:Y:S01]  /*0550*/  FFMA R27, R19, R22.reuse, R27 ;  /* 0x00000016131b7223 */ /* 0x090fe2000000001b */
[----:B0-----:R-:W-:-:S03]  /*0560*/  FFMA R5, R22, R22, R8 ;  /* 0x0000001616057223 */ /* 0x001fc60000000008 */
[CC--:B-----5:R-:W-:Y:S01]  /*0570*/  FFMA R4, R23.reuse, R28.reuse, R27 ;  /* 0x0000001c17047223 */ /* 0x0e0fe2000000001b */
[----:B------:R-:W-:Y:S01]  /*0580*/  FFMA R19, R23, R23, R26 ;  /* 0x0000001717137223 */ /* 0x000fe2000000001a */
[----:B------:R-:W-:Y:S02]  /*0590*/  FFMA R28, R28, R28, R5 ;  /* 0x0000001c1c1c7223 */ /* 0x000fe40000000005 */
[CC--:B---3--:R-:W-:Y:S01]  /*05a0*/  FFMA R4, R20.reuse, R29.reuse, R4 ;  /* 0x0000001d14047223 */ /* 0x0c8fe20000000004 */
[----:B------:R-:W-:Y:S01]  /*05b0*/  FFMA R19, R20, R20, R19 ;  /* 0x0000001414137223 */ /* 0x000fe20000000013 */
[----:B------:R-:W-:Y:S02]  /*05c0*/  FFMA R28, R29, R29, R28 ;  /* 0x0000001d1d1c7223 */ /* 0x000fe4000000001c */
[CC--:B------:R-:W-:Y:S01]  /*05d0*/  FFMA R4, R14.reuse, R25.reuse, R4 ;  /* 0x000000190e047223 */ /* 0x0c0fe20000000004 */
[----:B------:R-:W-:Y:S01]  /*05e0*/  FFMA R19, R14, R14, R19 ;  /* 0x0000000e0e137223 */ /* 0x000fe20000000013 */
[----:B------:R-:W-:-:S03]  /*05f0*/  FFMA R28, R25, R25, R28 ;  /* 0x00000019191c7223 */ /* 0x000fc6000000001c */
[C---:B------:R-:W-:Y:S01]  /*0600*/  FFMA R19, R24.reuse, R24, R19 ;  /* 0x0000001818137223 */ /* 0x040fe20000000013 */
[-C--:B------:R-:W-:Y:S01]  /*0610*/  FFMA R20, R24, R21.reuse, R4 ;  /* 0x0000001518147223 */ /* 0x080fe20000000004 */
[----:B------:R-:W-:Y:S01]  /*0620*/  FFMA R14, R21, R21, R28 ;  /* 0x00000015150e7223 */ /* 0x000fe2000000001c */
[----:B------:R-:W-:Y:S06]  /*0630*/  @P0 BRA `(.L_x_5) ;  /* 0xfffffffc003c0947 */ /* 0x000fec000383ffff */
.L_x_4:
[----:B------:R-:W0:Y:S01]  /*0640*/  LDC.64 R2, c[0x0][0x388] ;  /* 0x0000e200ff027b82 */ /* 0x000e220000000a00 */
[----:B------:R-:W-:Y:S01]  /*0650*/  LOP3.LUT R7, R18, 0x6, RZ, 0xc0, !PT ;  /* 0x0000000612077812 */ /* 0x000fe200078ec0ff */
[----:B------:R-:W1:Y:S01]  /*0660*/  LDCU UR7, c[0x0][0x398] ;  /* 0x00007300ff0777ac */ /* 0x000e620008000800 */
[----:B------:R-:W-:Y:S02]  /*0670*/  LOP3.LUT P1, RZ, R6, 0x1, RZ, 0xc0, !PT ;  /* 0x0000000106ff7812 */ /* 0x000fe4000782c0ff */
[----:B------:R-:W-:-:S03]  /*0680*/  ISETP.GE.U32.AND P0, PT, R7, 0x3, PT ;  /* 0x000000030700780c */ /* 0x000fc60003f06070 */
[----:B------:R-:W2:Y:S10]  /*0690*/  LDC.64 R4, c[0x0][0x390] ;  /* 0x0000e400ff047b82 */ /* 0x000eb40000000a00 */
[----:B------:R-:W-:Y:S05]  /*06a0*/  @!P0 BRA `(.L_x_6) ;  /* 0x00000000006c8947 */ /* 0x000fea0003800000 */
[----:B------:R-:W3:Y:S01]  /*06b0*/  LDC.64 R8, c[0x0][0x388] ;  /* 0x0000e200ff087b82 */ /* 0x000ee20000000a00 */
[----:B------:R-:W4:Y:S07]  /*06c0*/  LDCU UR6, c[0x0][0x398] ;  /* 0x00007300ff0677ac */ /* 0x000f2e0008000800 */
[----:B------:R-:W5:Y:S01]  /*06d0*/  LDC.64 R6, c[0x0][0x390] ;  /* 0x0000e400ff067b82 */ /* 0x000f620000000a00 */
[----:B----4-:R-:W-:-:S04]  /*06e0*/  IMAD R21, R16, UR6, R15 ;  /* 0x0000000610157c24 */ /* 0x010fc8000f8e020f */
[----:B---3--:R-:W-:-:S05]  /*06f0*/  IMAD.WIDE R8, R21, 0x4, R8 ;  /* 0x0000000415087825 */ /* 0x008fca00078e0208 */
[----:B------:R-:W3:Y:S01]  /*0700*/  LDG.E R28, desc[UR4][R8.64] ;  /* 0x00000004081c7981 */ /* 0x000ee2000c1e1900 */
[----:B-----5:R-:W-:-:S03]  /*0710*/  IMAD.WIDE R6, R21, 0x4, R6 ;  /* 0x0000000415067825 */ /* 0x020fc600078e0206 */
[----:B------:R-:W4:Y:S04]  /*0720*/  LDG.E R23, desc[UR4][R8.64+0x4] ;  /* 0x0000040408177981 */ /* 0x000f28000c1e1900 */
[----:B------:R-:W5:Y:S04]  /*0730*/  LDG.E R25, desc[UR4][R6.64] ;  /* 0x0000000406197981 */ /* 0x000f68000c1e1900 */
[----:B------:R-:W2:Y:S04]  /*0740*/  LDG.E R22, desc[UR4][R6.64+0x4] ;  /* 0x0000040406167981 */ /* 0x000ea8000c1e1900 */
[----:B------:R-:W2:Y:S04]  /*0750*/  LDG.E R21, desc[UR4][R8.64+0x8] ;  /* 0x0000080408157981 */ /* 0x000ea8000c1e1900 */
[----:B------:R-:W2:Y:S04]  /*0760*/  LDG.E R26, desc[UR4][R6.64+0x8] ;  /* 0x00000804061a7981 */ /* 0x000ea8000c1e1900 */
[----:B------:R-:W2:Y:S04]  /*0770*/  LDG.E R24, desc[UR4][R8.64+0xc] ;  /* 0x00000c0408187981 */ /* 0x000ea8000c1e1900 */
[----:B------:R-:W2:Y:S01]  /*0780*/  LDG.E R27, desc[UR4][R6.64+0xc] ;  /* 0x00000c04061b7981 */ /* 0x000ea2000c1e1900 */
[----:B------:R-:W-:Y:S01]  /*0790*/  IADD3 R15, PT, PT, R15, 0x4, RZ ;  /* 0x000000040f0f7810 */ /* 0x000fe20007ffe0ff */
[C---:B---3--:R-:W-:Y:S01]  /*07a0*/  FFMA R19, R28.reuse, R28, R19 ;  /* 0x0000001c1c137223 */ /* 0x048fe20000000013 */
[-C--:B-----5:R-:W-:Y:S01]  /*07b0*/  FFMA R29, R28, R25.reuse, R20 ;  /* 0x000000191c1d7223 */ /* 0x0a0fe20000000014 */
[----:B------:R-:W-:-:S02]  /*07c0*/  FFMA R25, R25, R25, R14 ;  /* 0x0000001919197223 */ /* 0x000fc4000000000e */
[C---:B----4-:R-:W-:Y:S01]  /*07d0*/  FFMA R14, R23.reuse, R23, R19 ;  /* 0x00000017170e7223 */ /* 0x050fe20000000013 */
[-C--:B--2---:R-:W-:Y:S01]  /*07e0*/  FFMA R29, R23, R22.reuse, R29 ;  /* 0x00000016171d7223 */ /* 0x084fe2000000001d */
[----:B------:R-:W-:Y:S02]  /*07f0*/  FFMA R25, R22, R22, R25 ;  /* 0x0000001616197223 */ /* 0x000fe40000000019 */
[C---:B------:R-:W-:Y:S01]  /*0800*/  FFMA R19, R21.reuse, R21, R14 ;  /* 0x0000001515137223 */ /* 0x040fe2000000000e */
[-C--:B------:R-:W-:Y:S01]  /*0810*/  FFMA R20, R21, R26.reuse, R29 ;  /* 0x0000001a15147223 */ /* 0x080fe2000000001d */
[----:B------:R-:W-:Y:S02]  /*0820*/  FFMA R14, R26, R26, R25 ;  /* 0x0000001a1a0e7223 */ /* 0x000fe40000000019 */
[C---:B------:R-:W-:Y:S01]  /*0830*/  FFMA R19, R24.reuse, R24, R19 ;  /* 0x0000001818137223 */ /* 0x040fe20000000013 */
[-C--:B------:R-:W-:Y:S01]  /*0840*/  FFMA R20, R24, R27.reuse, R20 ;  /* 0x0000001b18147223 */ /* 0x080fe20000000014 */
[----:B------:R-:W-:-:S07]  /*0850*/  FFMA R14, R27, R27, R14 ;  /* 0x0000001b1b0e7223 */ /* 0x000fce000000000e */
.L_x_6:
[----:B-1----:R-:W-:Y:S01]  /*0860*/  @P1 IMAD R9, R16, UR7, R15 ;  /* 0x0000000710091c24 */ /* 0x002fe2000f8e020f */
[----:B------:R-:W-:-:S03]  /*0870*/  @P1 IADD3 R15, PT, PT, R15, 0x2, RZ ;  /* 0x000000020f0f1810 */ /* 0x000fc60007ffe0ff */
[----:B0-----:R-:W-:-:S04]  /*0880*/  @P1 IMAD.WIDE R6, R9, 0x4, R2 ;  /* 0x0000000409061825 */ /* 0x001fc800078e0202 */
[----:B--2---:R-:W-:Y:S01]  /*0890*/  @P1 IMAD.WIDE R8, R9, 0x4, R4 ;  /* 0x0000000409081825 */ /* 0x004fe200078e0204 */
[----:B------:R-:W2:Y:S03]  /*08a0*/  @P1 LDG.E R22, desc[UR4][R6.64] ;  /* 0x0000000406161981 */ /* 0x000ea6000c1e1900 */
[----:B------:R-:W-:Y:S01]  /*08b0*/  IMAD R23, R16, UR7, R15 ;  /* 0x0000000710177c24 */ /* 0x000fe2000f8e020f */
[----:B------:R-:W3:Y:S04]  /*08c0*/  @P1 LDG.E R21, desc[UR4][R6.64+0x4] ;  /* 0x0000040406151981 */ /* 0x000ee8000c1e1900 */
[----:B------:R-:W4:Y:S01]  /*08d0*/  @P1 LDG.E R15, desc[UR4][R8.64] ;  /* 0x00000004080f1981 */ /* 0x000f22000c1e1900 */
[----:B------:R-:W-:-:S03]  /*08e0*/  IMAD.WIDE R2, R23, 0x4, R2 ;  /* 0x0000000417027825 */ /* 0x000fc600078e0202 */
[----:B------:R-:W5:Y:S01]  /*08f0*/  @P1 LDG.E R26, desc[UR4][R8.64+0x4] ;  /* 0x00000404081a1981 */ /* 0x000f62000c1e1900 */
[----:B------:R-:W-:-:S03]  /*0900*/  IMAD.WIDE R4, R23, 0x4, R4 ;  /* 0x0000000417047825 */ /* 0x000fc600078e0204 */
[----:B------:R-:W5:Y:S04]  /*0910*/  LDG.E R2, desc[UR4][R2.64] ;  /* 0x0000000402027981 */ /* 0x000f68000c1e1900 */
[----:B------:R-:W5:Y:S01]  /*0920*/  LDG.E R5, desc[UR4][R4.64] ;  /* 0x0000000404057981 */ /* 0x000f62000c1e1900 */
[C---:B--2---:R-:W-:Y:S01]  /*0930*/  @P1 FFMA R24, R22.reuse, R22, R19 ;  /* 0x0000001616181223 */ /* 0x044fe20000000013 */
[-C--:B----4-:R-:W-:Y:S01]  /*0940*/  @P1 FFMA R22, R22, R15.reuse, R20 ;  /* 0x0000000f16161223 */ /* 0x090fe20000000014 */
[----:B------:R-:W-:Y:S02]  /*0950*/  @P1 FFMA R15, R15, R15, R14 ;  /* 0x0000000f0f0f1223 */ /* 0x000fe4000000000e */
[C---:B---3--:R-:W-:Y:S01]  /*0960*/  @P1 FFMA R19, R21.reuse, R21, R24 ;  /* 0x0000001515131223 */ /* 0x048fe20000000018 */
[-C--:B-----5:R-:W-:Y:S01]  /*0970*/  @P1 FFMA R20, R21, R26.reuse, R22 ;  /* 0x0000001a15141223 */ /* 0x0a0fe20000000016 */
[----:B------:R-:W-:-:S02]  /*0980*/  @P1 FFMA R14, R26, R26, R15 ;  /* 0x0000001a1a0e1223 */ /* 0x000fc4000000000f */
[C---:B------:R-:W-:Y:S01]  /*0990*/  FFMA R19, R2.reuse, R2, R19 ;  /* 0x0000000202137223 */ /* 0x040fe20000000013 */
[-C--:B------:R-:W-:Y:S01]  /*09a0*/  FFMA R20, R2, R5.reuse, R20 ;  /* 0x0000000502147223 */ /* 0x080fe20000000014 */
[----:B------:R-:W-:-:S07]  /*09b0*/  FFMA R14, R5, R5, R14 ;  /* 0x00000005050e7223 */ /* 0x000fce000000000e */
.L_x_3:
[----:B------:R-:W-:Y:S05]  /*09c0*/  BSYNC.RECONVERGENT B1 ;  /* 0x0000000000017941 */ /* 0x000fea0003800200 */
.L_x_2:
[C---:B------:R-:W-:Y:S02]  /*09d0*/  ISETP.NE.AND P0, PT, R16.reuse, R0, PT ;  /* 0x000000001000720c */ /* 0x040fe40003f05270 */
[----:B------:R-:W-:-:S11]  /*09e0*/  IADD3 R16, PT, PT, R16, 0x1, RZ ;  /* 0x0000000110107810 */ /* 0x000fd60007ffe0ff */
[----:B------:R-:W-:Y:S05]  /*09f0*/  @P0 BRA `(.L_x_7) ;  /* 0xfffffff800140947 */ /* 0x000fea000383ffff */
.L_x_1:
[----:B------:R-:W-:Y:S05]  /*0a00*/  BSYNC.RECONVERGENT B0 ;  /* 0x0000000000007941 */ /* 0x000fea0003800200 */
.L_x_0:
[--C-:B------:R-:W-:Y:S01]  /*0a10*/  FADD R0, -R14, R19.reuse ;  /* 0x000000130e007221 */ /* 0x100fe20000000100 */
[----:B------:R-:W-:Y:S01]  /*0a20*/  FMUL R2, R20, 4 ;  /* 0x4080000014027820 */ /* 0x000fe20000400000 */
[----:B------:R-:W0:Y:S01]  /*0a30*/  LDC R4, c[0x0][0x3b0] ;  /* 0x0000ec00ff047b82 */ /* 0x000e220000000800 */
[----:B------:R-:W-:Y:S01]  /*0a40*/  BSSY.RECONVERGENT B0, `(.L_x_8) ;  /* 0x0000011000007945 */ /* 0x000fe20003800200 */
[----:B------:R-:W-:Y:S01]  /*0a50*/  FMUL R3, R0, R0 ;  /* 0x0000000000037220 */ /* 0x000fe20000400000 */
[----:B------:R-:W-:-:S03]  /*0a60*/  FADD R14, R14, R19 ;  /* 0x000000130e0e7221 */ /* 0x000fc60000000000 */
[----:B------:R-:W-:-:S04]  /*0a70*/  FFMA R0, R2, R20, R3 ;  /* 0x0000001402007223 */ /* 0x000fc80000000003 */
[----:B------:R1:W2:Y:S01]  /*0a80*/  MUFU.RSQ R3, R0 ;  /* 0x0000000000037308 */ /* 0x0002a20000001400 */
[----:B------:R-:W-:-:S04]  /*0a90*/  IADD3 R2, PT, PT, R0, -0xd000000, RZ ;  /* 0xf300000000027810 */ /* 0x000fc80007ffe0ff */
[----:B------:R-:W-:Y:S02]  /*0aa0*/  ISETP.GT.U32.AND P0, PT, R2, 0x727fffff, PT ;  /* 0x727fffff0200780c */ /* 0x000fe40003f04070 */
[----:B0-----:R-:W-:-:S11]  /*0ab0*/  IADD3 R2, PT, PT, R4, 0x1, RZ ;  /* 0x0000000104027810 */ /* 0x001fd60007ffe0ff */
[----:B-12---:R-:W-:Y:S05]  /*0ac0*/  @!P0 BRA `(.L_x_9) ;  /* 0x0000000000108947 */ /* 0x006fea0003800000 */
[----:B------:R-:W-:-:S07]  /*0ad0*/  MOV R8, 0xaf0 ;  /* 0x00000af000087802 */ /* 0x000fce0000000f00 */
[----:B------:R-:W-:Y:S05]  /*0ae0*/  CALL.REL.NOINC `($__internal_0_$__cuda_sm20_sqrt_rn_f32_slowpath) ;  /* 0x0000000400347944 */ /* 0x000fea0003c00000 */
[----:B------:R-:W-:Y:S01]  /*0af0*/  MOV R5, R3 ;  /* 0x0000000300057202 */ /* 0x000fe20000000f00 */
[----:B------:R-:W-:Y:S06]  /*0b00*/  BRA `(.L_x_10) ;  /* 0x0000000000107947 */ /* 0x000fec0003800000 */
.L_x_9:
[----:B------:R-:W-:Y:S01]  /*0b10*/  FMUL.FTZ R5, R0, R3 ;  /* 0x0000000300057220 */ /* 0x000fe20000410000 */
[----:B------:R-:W-:-:S03]  /*0b20*/  FMUL.FTZ R3, R3, 0.5 ;  /* 0x3f00000003037820 */ /* 0x000fc60000410000 */
[----:B------:R-:W-:-:S04]  /*0b30*/  FFMA R0, -R5, R5, R0 ;  /* 0x0000000505007223 */ /* 0x000fc80000000100 */
[----:B------:R-:W-:-:S07]  /*0b40*/  FFMA R5, R0, R3, R5 ;  /* 0x0000000300057223 */ /* 0x000fce0000000005 */
.L_x_10:
[----:B------:R-:W-:Y:S05]  /*0b50*/  BSYNC.RECONVERGENT B0 ;  /* 0x0000000000007941 */ /* 0x000fea0003800200 */
.L_x_8:
[-C--:B------:R-:W-:Y:S01]  /*0b60*/  IABS R3, R2.reuse ;  /* 0x0000000200037213 */ /* 0x080fe20000000000 */
[----:B------:R-:W0:Y:S01]  /*0b70*/  LDC R4, c[0x0][0x3a0] ;  /* 0x0000e800ff047b82 */ /* 0x000e220000000800 */
[----:B------:R-:W-:Y:S01]  /*0b80*/  IABS R18, R11 ;  /* 0x0000000b00127213 */ /* 0x000fe20000000000 */
[----:B------:R-:W1:Y:S01]  /*0b90*/  LDCU UR6, c[0x0][0x3b4] ;  /* 0x00007680ff0677ac */ /* 0x000e620008000800 */
[----:B------:R-:W2:Y:S01]  /*0ba0*/  I2F.RP R0, R3 ;  /* 0x0000000300007306 */ /* 0x000ea20000209400 */
[----:B------:R-:W-:Y:S01]  /*0bb0*/  LOP3.LUT R11, R11, R2, RZ, 0x3c, !PT ;  /* 0x000000020b0b7212 */ /* 0x000fe200078e3cff */
[----:B------:R-:W-:-:S03]  /*0bc0*/  FADD R5, R14, -R5 ;  /* 0x800000050e057221 */ /* 0x000fc60000000000 */
[----:B------:R-:W3:Y:S01]  /*0bd0*/  LDC R15, c[0x0][0x398] ;  /* 0x0000e600ff0f7b82 */ /* 0x000ee20000000800 */
[----:B------:R-:W-:Y:S01]  /*0be0*/  ISETP.GE.AND P2, PT, R11, RZ, PT ;  /* 0x000000ff0b00720c */ /* 0x000fe20003f46270 */
[----:B------:R-:W-:-:S06]  /*0bf0*/  FMUL R5, R5, 0.5 ;  /* 0x3f00000005057820 */ /* 0x000fcc0000400000 */
[----:B------:R-:W4:Y:S01]  /*0c00*/  LDC R17, c[0x0][0x3b0] ;  /* 0x0000ec00ff117b82 */ /* 0x000f220000000800 */
[----:B--2---:R-:W2:Y:S01]  /*0c10*/  MUFU.RCP R0, R0 ;  /* 0x0000000000007308 */ /* 0x004ea20000001000 */
[----:B0-----:R-:W-:-:S04]  /*0c20*/  IADD3 R4, PT, PT, -R4, RZ, RZ ;  /* 0x000000ff04047210 */ /* 0x001fc80007ffe1ff */
[----:B---3--:R-:W-:Y:S02]  /*0c30*/  LEA R4, R4, R15, 0x1 ;  /* 0x0000000f04047211 */ /* 0x008fe400078e08ff */
[----:B--2---:R-:W-:Y:S02]  /*0c40*/  IADD3 R6, PT, PT, R0, 0xffffffe, RZ ;  /* 0x0ffffffe00067810 */ /* 0x004fe40007ffe0ff */
[----:B------:R-:W-:Y:S02]  /*0c50*/  IABS R0, R2 ;  /* 0x0000000200007213 */ /* 0x000fe40000000000 */
[----:B------:R0:W2:Y:S02]  /*0c60*/  F2I.FTZ.U32.TRUNC.NTZ R7, R6 ;  /* 0x0000000600077305 */ /* 0x0000a4000021f000 */
[----:B------:R-:W-:Y:S01]  /*0c70*/  IADD3 R15, PT, PT, RZ, -R0, RZ ;  /* 0x80000000ff0f7210 */ /* 0x000fe20007ffe0ff */
[----:B0-----:R-:W-:Y:S01]  /*0c80*/  HFMA2 R6, -RZ, RZ, 0, 0 ;  /* 0x00000000ff067431 */ /* 0x001fe200000001ff */
[----:B--2---:R-:W-:-:S05]  /*0c90*/  IADD3 R8, PT, PT, RZ, -R7, RZ ;  /* 0x80000007ff087210 */ /* 0x004fca0007ffe0ff */
[----:B------:R-:W-:-:S04]  /*0ca0*/  IMAD R9, R8, R3, RZ ;  /* 0x0000000308097224 */ /* 0x000fc800078e02ff */
[----:B------:R-:W-:Y:S01]  /*0cb0*/  IMAD.HI.U32 R7, R7, R9, R6 ;  /* 0x0000000907077227 */ /* 0x000fe200078e0006 */
[----:B------:R-:W-:Y:S02]  /*0cc0*/  IABS R6, R10 ;  /* 0x0000000a00067213 */ /* 0x000fe40000000000 */
[----:B----4-:R-:W-:Y:S02]  /*0cd0*/  IADD3 R9, PT, PT, R4, R17, RZ ;  /* 0x0000001104097210 */ /* 0x010fe40007ffe0ff */
[----:B------:R-:W-:Y:S01]  /*0ce0*/  LOP3.LUT R10, R10, R2, RZ, 0x3c, !PT ;  /* 0x000000020a0a7212 */ /* 0x000fe200078e3cff */
[----:B------:R-:W-:Y:S01]  /*0cf0*/  IMAD.HI.U32 R4, R7, R6, RZ ;  /* 0x0000000607047227 */ /* 0x000fe200078e00ff */
[----:B------:R-:W-:Y:S02]  /*0d00*/  IABS R16, R9 ;  /* 0x0000000900107213 */ /* 0x000fe40000000000 */
[----:B------:R-:W-:Y:S01]  /*0d10*/  LOP3.LUT R9, R9, R2, RZ, 0x3c, !PT ;  /* 0x0000000209097212 */ /* 0x000fe200078e3cff */
[----:B------:R-:W-:-:S02]  /*0d20*/  IMAD R6, R4, R15, R6 ;  /* 0x0000000f04067224 */ /* 0x000fc400078e0206 */
[----:B------:R-:W-:-:S03]  /*0d30*/  IMAD.HI.U32 R0, R7, R18, RZ ;  /* 0x0000001207007227 */ /* 0x000fc600078e00ff */
[----:B------:R-:W-:Y:S01]  /*0d40*/  ISETP.GT.U32.AND P0, PT, R3, R6, PT ;  /* 0x000000060300720c */ /* 0x000fe20003f04070 */
[----:B------:R-:W-:Y:S01]  /*0d50*/  IMAD.HI.U32 R8, R7, R16, RZ ;  /* 0x0000001007087227 */ /* 0x000fe200078e00ff */
[----:B------:R-:W-:-:S03]  /*0d60*/  LOP3.LUT R7, RZ, R2, RZ, 0x33, !PT ;  /* 0x00000002ff077212 */ /* 0x000fc600078e33ff */
[-C--:B------:R-:W-:Y:S02]  /*0d70*/  IMAD R18, R0, R15.reuse, R18 ;  /* 0x0000000f00127224 */ /* 0x080fe400078e0212 */
[----:B------:R-:W-:-:S03]  /*0d80*/  IMAD R16, R8, R15, R16 ;  /* 0x0000000f08107224 */ /* 0x000fc600078e0210 */
[C---:B------:R-:W-:Y:S02]  /*0d90*/  ISETP.GT.U32.AND P5, PT, R3.reuse, R18, PT ;  /* 0x000000120300720c */ /* 0x040fe40003fa4070 */
[----:B------:R-:W-:Y:S02]  /*0da0*/  ISETP.GT.U32.AND P6, PT, R3, R16, PT ;  /* 0x000000100300720c */ /* 0x000fe40003fc4070 */
[-C--:B------:R-:W-:Y:S02]  /*0db0*/  @!P0 IADD3 R6, PT, PT, R6, -R3.reuse, RZ ;  /* 0x8000000306068210 */ /* 0x080fe40007ffe0ff */
[----:B------:R-:W-:Y:S02]  /*0dc0*/  @!P0 IADD3 R4, PT, PT, R4, 0x1, RZ ;  /* 0x0000000104048810 */ /* 0x000fe40007ffe0ff */
[----:B------:R-:W-:Y:S02]  /*0dd0*/  ISETP.GE.U32.AND P1, PT, R6, R3, PT ;  /* 0x000000030600720c */ /* 0x000fe40003f26070 */
[----:B------:R-:W-:-:S02]  /*0de0*/  ISETP.GE.AND P0, PT, R10, RZ, PT ;  /* 0x000000ff0a00720c */ /* 0x000fc40003f06270 */
[----:B-1----:R-:W-:Y:S02]  /*0df0*/  I2FP.F32.U32 R6, UR6 ;  /* 0x0000000600067c45 */ /* 0x002fe40008201000 */
[-C--:B------:R-:W-:Y:S02]  /*0e00*/  @!P5 IADD3 R18, PT, PT, R18, -R3.reuse, RZ ;  /* 0x800000031212d210 */ /* 0x080fe40007ffe0ff */
[-C--:B------:R-:W-:Y:S02]  /*0e10*/  @!P6 IADD3 R16, PT, PT, R16, -R3.reuse, RZ ;  /* 0x800000031010e210 */ /* 0x080fe40007ffe0ff */
[-C--:B------:R-:W-:Y:S02]  /*0e20*/  ISETP.GE.U32.AND P4, PT, R18, R3.reuse, PT ;  /* 0x000000031200720c */ /* 0x080fe40003f86070 */
[----:B------:R-:W-:Y:S02]  /*0e30*/  ISETP.GE.U32.AND P3, PT, R16, R3, PT ;  /* 0x000000031000720c */ /* 0x000fe40003f66070 */
[----:B------:R-:W-:-:S02]  /*0e40*/  @P1 IADD3 R4, PT, PT, R4, 0x1, RZ ;  /* 0x0000000104041810 */ /* 0x000fc40007ffe0ff */
[----:B------:R-:W-:Y:S02]  /*0e50*/  ISETP.GE.AND P1, PT, R9, RZ, PT ;  /* 0x000000ff0900720c */ /* 0x000fe40003f26270 */
[----:B------:R-:W-:Y:S02]  /*0e60*/  @!P6 IADD3 R8, PT, PT, R8, 0x1, RZ ;  /* 0x000000010808e810 */ /* 0x000fe40007ffe0ff */
[----:B------:R-:W-:Y:S02]  /*0e70*/  ISETP.NE.AND P6, PT, R2, RZ, PT ;  /* 0x000000ff0200720c */ /* 0x000fe40003fc5270 */
[----:B------:R-:W-:Y:S01]  /*0e80*/  @!P5 IADD3 R0, PT, PT, R0, 0x1, RZ ;  /* 0x000000010000d810 */ /* 0x000fe20007ffe0ff */
[----:B------:R-:W0:Y:S01]  /*0e90*/  LDC.64 R2, c[0x0][0x380] ;  /* 0x0000e000ff027b82 */ /* 0x000e220000000a00 */
[----:B------:R-:W-:Y:S02]  /*0ea0*/  @!P0 IADD3 R4, PT, PT, -R4, RZ, RZ ;  /* 0x000000ff04048210 */ /* 0x000fe40007ffe1ff */
[----:B------:R-:W-:-:S02]  /*0eb0*/  @P4 IADD3 R0, PT, PT, R0, 0x1, RZ ;  /* 0x0000000100004810 */ /* 0x000fc40007ffe0ff */
[----:B------:R-:W-:Y:S02]  /*0ec0*/  @P3 IADD3 R8, PT, PT, R8, 0x1, RZ ;  /* 0x0000000108083810 */ /* 0x000fe40007ffe0ff */
[----:B------:R-:W-:Y:S02]  /*0ed0*/  FSETP.GT.AND P3, PT, R5, R6, PT ;  /* 0x000000060500720b */ /* 0x000fe40003f64000 */
[----:B------:R-:W-:Y:S02]  /*0ee0*/  @!P2 IADD3 R0, PT, PT, -R0, RZ, RZ ;  /* 0x000000ff0000a210 */ /* 0x000fe40007ffe1ff */
[----:B------:R-:W-:Y:S02]  /*0ef0*/  @!P1 IADD3 R8, PT, PT, -R8, RZ, RZ ;  /* 0x000000ff08089210 */ /* 0x000fe40007ffe1ff */
[----:B------:R-:W-:Y:S02]  /*0f00*/  FSEL R6, R6, R5, P3 ;  /* 0x0000000506067208 */ /* 0x000fe40001800000 */
[----:B------:R-:W-:-:S02]  /*0f10*/  SEL R5, R7, R4, !P6 ;  /* 0x0000000407057207 */ /* 0x000fc40007000000 */
[C---:B------:R-:W-:Y:S02]  /*0f20*/  SEL R0, R7.reuse, R0, !P6 ;  /* 0x0000000007007207 */ /* 0x040fe40007000000 */
[----:B------:R-:W-:Y:S02]  /*0f30*/  SEL R8, R7, R8, !P6 ;  /* 0x0000000807087207 */ /* 0x000fe40007000000 */
[----:B------:R-:W1:Y:S03]  /*0f40*/  F2I.TRUNC.NTZ R7, R6 ;  /* 0x0000000600077305 */ /* 0x000e66000020f100 */
[----:B------:R-:W-:-:S04]  /*0f50*/  IMAD R0, R5, R8, R0 ;  /* 0x0000000805007224 */ /* 0x000fc800078e0200 */
[----:B------:R-:W-:-:S04]  /*0f60*/  IMAD R5, R0, 0x3, RZ ;  /* 0x0000000300057824 */ /* 0x000fc800078e02ff */
[----:B0-----:R-:W-:-:S05]  /*0f70*/  IMAD.WIDE R2, R5, 0x4, R2 ;  /* 0x0000000405027825 */ /* 0x001fca00078e0202 */
[----:B------:R-:W-:Y:S04]  /*0f80*/  STG.E desc[UR4][R2.64], R13 ;  /* 0x0000000d02007986 */ /* 0x000fe8000c101904 */
[----:B------:R-:W-:Y:S04]  /*0f90*/  STG.E desc[UR4][R2.64+0x4], R12 ;  /* 0x0000040c02007986 */ /* 0x000fe8000c101904 */
[----:B-1----:R-:W-:Y:S01]  /*0fa0*/  STG.E desc[UR4][R2.64+0x8], R7 ;  /* 0x0000080702007986 */ /* 0x002fe2000c101904 */
[----:B------:R-:W-:Y:S05]  /*0fb0*/  EXIT ;  /* 0x000000000000794d */ /* 0x000fea0003800000 */
        .weak           $__internal_0_$__cuda_sm20_sqrt_rn_f32_slowpath
        .type           $__internal_0_$__cuda_sm20_sqrt_rn_f32_slowpath,@function
        .size           $__internal_0_$__cuda_sm20_sqrt_rn_f32_slowpath,(.L_x_13 - $__internal_0_$__cuda_sm20_sqrt_rn_f32_slowpath)
$__internal_0_$__cuda_sm20_sqrt_rn_f32_slowpath:
[----:B------:R-:W-:-:S13]  /*0fc0*/  LOP3.LUT P0, RZ, R0, 0x7fffffff, RZ, 0xc0, !PT ;  /* 0x7fffffff00ff7812 */ /* 0x000fda000780c0ff */
[----:B------:R-:W-:Y:S01]  /*0fd0*/  @!P0 MOV R3, R0 ;  /* 0x0000000000038202 */ /* 0x000fe20000000f00 */
[----:B------:R-:W-:Y:S06]  /*0fe0*/  @!P0 BRA `(.L_x_11) ;  /* 0x0000000000408947 */ /* 0x000fec0003800000 */
[----:B------:R-:W-:-:S13]  /*0ff0*/  FSETP.GEU.FTZ.AND P0, PT, R0, RZ, PT ;  /* 0x000000ff0000720b */ /* 0x000fda0003f1e000 */
[----:B------:R-:W-:Y:S01]  /*1000*/  @!P0 MOV R3, 0x7fffffff ;  /* 0x7fffffff00038802 */ /* 0x000fe20000000f00 */
[----:B------:R-:W-:Y:S06]  /*1010*/  @!P0 BRA `(.L_x_11) ;  /* 0x0000000000348947 */ /* 0x000fec0003800000 */
[----:B------:R-:W-:-:S13]  /*1020*/  FSETP.GTU.FTZ.AND P0, PT, |R0|, +INF , PT ;  /* 0x7f8000000000780b */ /* 0x000fda0003f1c200 */
[----:B------:R-:W-:Y:S01]  /*1030*/  @P0 FADD.FTZ R3, R0, 1 ;  /* 0x3f80000000030421 */ /* 0x000fe20000010000 */
[----:B------:R-:W-:Y:S06]  /*1040*/  @P0 BRA `(.L_x_11) ;  /* 0x0000000000280947 */ /* 0x000fec0003800000 */
[----:B------:R-:W-:-:S13]  /*1050*/  FSETP.NEU.FTZ.AND P0, PT, |R0|, +INF , PT ;  /* 0x7f8000000000780b */ /* 0x000fda0003f1d200 */
[----:B------:R-:W-:-:S04]  /*1060*/  @P0 FFMA R4, R0, 1.84467440737095516160e+19, RZ ;  /* 0x5f80000000040823 */ /* 0x000fc800000000ff */
[----:B------:R-:W0:Y:S02]  /*1070*/  @P0 MUFU.RSQ R3, R4 ;  /* 0x0000000400030308 */ /* 0x000e240000001400 */
[----:B0-----:R-:W-:Y:S01]  /*1080*/  @P0 FMUL.FTZ R5, R4, R3 ;  /* 0x0000000304050220 */ /* 0x001fe20000410000 */
[----:B------:R-:W-:Y:S01]  /*1090*/  @P0 FMUL.FTZ R7, R3, 0.5 ;  /* 0x3f00000003070820 */ /* 0x000fe20000410000 */
[----:B------:R-:W-:Y:S02]  /*10a0*/  @!P0 MOV R3, R0 ;  /* 0x0000000000038202 */ /* 0x000fe40000000f00 */
[----:B------:R-:W-:-:S04]  /*10b0*/  @P0 FADD.FTZ R6, -R5, -RZ ;  /* 0x800000ff05060221 */ /* 0x000fc80000010100 */
[----:B------:R-:W-:-:S04]  /*10c0*/  @P0 FFMA R6, R5, R6, R4 ;  /* 0x0000000605060223 */ /* 0x000fc80000000004 */
[----:B------:R-:W-:-:S04]  /*10d0*/  @P0 FFMA R6, R6, R7, R5 ;  /* 0x0000000706060223 */ /* 0x000fc80000000005 */
[----:B------:R-:W-:-:S07]  /*10e0*/  @P0 FMUL.FTZ R3, R6, 2.3283064365386962891e-10 ;  /* 0x2f80000006030820 */ /* 0x000fce0000410000 */
.L_x_11:
[----:B------:R-:W-:Y:S01]  /*10f0*/  HFMA2 R5, -RZ, RZ, 0, 0 ;  /* 0x00000000ff057431 */ /* 0x000fe200000001ff */
[----:B------:R-:W-:-:S04]  /*1100*/  MOV R4, R8 ;  /* 0x0000000800047202 */ /* 0x000fc80000000f00 */
[----:B------:R-:W-:Y:S05]  /*1110*/  RET.REL.NODEC R4 `(_Z27KLTSelectGoodFeaturesKernelPiPKfS1_iiiiiiij) ;  /* 0xffffffec04b87950 */ /* 0x000fea0003c3ffff */
.L_x_12:
[----:B------:R-:W-:-:S00]  /*1120*/  BRA `(.L_x_12) ;  /* 0xfffffffc00fc7947 */ /* 0x000fc0000383ffff */
[----:B------:R-:W-:-:S00]  /*1130*/  NOP ;  /* 0x0000000000007918 */ /* 0x000fc00000000000 */
        /* <DEDUP_REMOVED lines=12> */
.L_x_13:


//--------------------- .nv.shared.reserved.0     --------------------------
	.section	.nv.shared.reserved.0,"aw",@nobits
	.weak		__nv_reservedSMEM_offset_0_alias
	.size		__nv_reservedSMEM_offset_0_alias, 0, 64
	.other		__nv_reservedSMEM_offset_0_alias,@"STO_CUDA_RESERVED_SHARED STV_DEFAULT"
__nv_reservedSMEM_offset_0_alias:
	.zero		0
	.zero		64


//--------------------- .nv.constant0._Z27KLTSelectGoodFeaturesKernelPiPKfS1_iiiiiiij --------------------------
	.section	.nv.constant0._Z27KLTSelectGoodFeaturesKernelPiPKfS1_iiiiiiij,"a",@progbits
	.sectionflags	@""
	.align	4
.nv.constant0._Z27KLTSelectGoodFeaturesKernelPiPKfS1_iiiiiiij:
	.zero		952


//--------------------- SYMBOLS --------------------------

	.type		.nv.reservedSmem.offset0,@object
	.size		.nv.reservedSmem.offset0,0x4
